//
// Generated by NVIDIA NVVM Compiler
//
// Compiler Build ID: CL-36424714
// Cuda compilation tools, release 13.0, V13.0.88
// Based on NVVM 20.0.0
//

.version 9.0
.target sm_100
.address_size 64

	// .globl	_Z10dotproductPiS_S_ii
.extern .func  (.param .b32 func_retval0) vprintf
(
	.param .b64 vprintf_param_0,
	.param .b64 vprintf_param_1
)
;
.global .align 1 .b8 $str[20] = {109, 97, 116, 114, 105, 120, 32, 112, 114, 111, 100, 117, 99, 116, 115, 58, 37, 100, 10};
.global .align 1 .b8 $str$1[20] = {100, 111, 116, 32, 112, 114, 111, 100, 117, 99, 116, 32, 105, 115, 59, 32, 37, 100, 10};

.visible .entry _Z10dotproductPiS_S_ii(
	.param .u64 .ptr .align 1 _Z10dotproductPiS_S_ii_param_0,
	.param .u64 .ptr .align 1 _Z10dotproductPiS_S_ii_param_1,
	.param .u64 .ptr .align 1 _Z10dotproductPiS_S_ii_param_2,
	.param .u32 _Z10dotproductPiS_S_ii_param_3,
	.param .u32 _Z10dotproductPiS_S_ii_param_4
)
{
	.local .align 8 .b8 	__local_depot0[8];
	.reg .b64 	%SP;
	.reg .b64 	%SPL;
	.reg .pred 	%p<2>;
	.reg .b32 	%r<18>;
	.reg .b64 	%rd<13>;

	mov.u64 	%SPL, __local_depot0;
	cvta.local.u64 	%SP, %SPL;
	ld.param.u64 	%rd1, [_Z10dotproductPiS_S_ii_param_0];
	ld.param.u64 	%rd2, [_Z10dotproductPiS_S_ii_param_1];
	ld.param.u64 	%rd3, [_Z10dotproductPiS_S_ii_param_2];
	mov.u32 	%r1, %ctaid.x;
	mov.u32 	%r2, %ntid.x;
	mov.u32 	%r3, %tid.x;
	mad.lo.s32 	%r4, %r1, %r2, %r3;
	setp.gt.s32 	%p1, %r4, 1;
	@%p1 bra 	$L__BB0_2;
	add.u64 	%rd4, %SP, 0;
	add.u64 	%rd5, %SPL, 0;
	cvta.to.global.u64 	%rd6, %rd1;
	cvta.to.global.u64 	%rd7, %rd2;
	cvta.to.global.u64 	%rd8, %rd3;
	ld.global.u32 	%r5, [%rd6];
	ld.global.u32 	%r6, [%rd7];
	mul.lo.s32 	%r7, %r6, %r5;
	st.global.u32 	[%rd8], %r7;
	st.local.u32 	[%rd5], %r7;
	mov.u64 	%rd9, $str;
	cvta.global.u64 	%rd10, %rd9;
	{ // callseq 0, 0
	.param .b64 param0;
	st.param.b64 	[param0], %rd10;
	.param .b64 param1;
	st.param.b64 	[param1], %rd4;
	.param .b32 retval0;
	call.uni (retval0), 
	vprintf, 
	(
	param0, 
	param1
	);
	ld.param.b32 	%r8, [retval0];
	} // callseq 0
	ld.global.u32 	%r10, [%rd6+4];
	ld.global.u32 	%r11, [%rd7+4];
	mul.lo.s32 	%r12, %r11, %r10;
	st.global.u32 	[%rd8+4], %r12;
	add.s32 	%r13, %r12, %r7;
	st.local.u32 	[%rd5], %r12;
	{ // callseq 1, 0
	.param .b64 param0;
	st.param.b64 	[param0], %rd10;
	.param .b64 param1;
	st.param.b64 	[param1], %rd4;
	.param .b32 retval0;
	call.uni (retval0), 
	vprintf, 
	(
	param0, 
	param1
	);
	ld.param.b32 	%r14, [retval0];
	} // callseq 1
	st.local.u32 	[%rd5], %r13;
	mov.u64 	%rd11, $str$1;
	cvta.global.u64 	%rd12, %rd11;
	{ // callseq 2, 0
	.param .b64 param0;
	st.param.b64 	[param0], %rd12;
	.param .b64 param1;
	st.param.b64 	[param1], %rd4;
	.param .b32 retval0;
	call.uni (retval0), 
	vprintf, 
	(
	param0, 
	param1
	);
	ld.param.b32 	%r16, [retval0];
	} // callseq 2
$L__BB0_2:
	ret;

}


// ===== COMPILED SASS (sm_100) =====

	.target	sm_100

	.elftype	@"ET_EXEC"


//--------------------- .note.nv.tkinfo           --------------------------
	.section	.note.nv.tkinfo,"",@"SHT_NOTE"
	.sectionflags	@"SHF_NOTE_NV_TKINFO"
	.tkinfo
        /*0018*/ 	.word	0x00000002
        /*0030*/ 	.string	""
        /*0030*/ 	.string	"ptxas"
        /*0030*/ 	.string	"Cuda compilation tools, release 13.0, V13.0.88"
        /*0030*/ 	.string	"Build cuda_13.0.r13.0/compiler.36424714_0"
        /*0030*/ 	.string	"-arch sm_100 -m 64 "



//--------------------- .note.nv.cuinfo           --------------------------
	.section	.note.nv.cuinfo,"",@"SHT_NOTE"
	.sectionflags	@"SHF_NOTE_NV_CUINFO"
        /*0018*/ 	.short	0x0002
        /*001a*/ 	.short	0x0064
        /*001c*/ 	.short	0x0082
	.zero		2


//--------------------- .nv.info                  --------------------------
	.section	.nv.info,"",@"SHT_CUDA_INFO"
	.align	4


	//----- nvinfo : EIATTR_REGCOUNT
	.align		4
        /*0000*/ 	.byte	0x04, 0x2f
        /*0002*/ 	.short	(.L_3 - .L_2)
	.align		4
.L_2:
        /*0004*/ 	.word	index@(_Z10dotproductPiS_S_ii)
        /*0008*/ 	.word	0x00000018


	//----- nvinfo : EIATTR_FRAME_SIZE
	.align		4
.L_3:
        /*000c*/ 	.byte	0x04, 0x11
        /*000e*/ 	.short	(.L_5 - .L_4)
	.align		4
.L_4:
        /*0010*/ 	.word	index@(_Z10dotproductPiS_S_ii)
        /*0014*/ 	.word	0x00000008


	//----- nvinfo : EIATTR_MIN_STACK_SIZE
	.align		4
.L_5:
        /*0018*/ 	.byte	0x04, 0x12
        /*001a*/ 	.short	(.L_7 - .L_6)
	.align		4
.L_6:
        /*001c*/ 	.word	index@(_Z10dotproductPiS_S_ii)
        /*0020*/ 	.word	0x00000008
.L_7:


//--------------------- .nv.compat                --------------------------
	.section	.nv.compat,"",@"SHT_CUDA_COMPAT_INFO"
	.align	4
        /*0000*/ 	.byte	0x02, 0x09, 0x00, 0x00, 0x02, 0x02, 0x01, 0x00, 0x02, 0x05, 0x05, 0x00, 0x03, 0x07, 0x01, 0x01
        /*0010*/ 	.byte	0x02, 0x03, 0x00, 0x00, 0x02, 0x06, 0x01, 0x00, 0x04, 0x0b, 0x08, 0x00, 0x09, 0x00, 0x00, 0x00
        /*0020*/ 	.byte	0x00, 0x00, 0x00, 0x00


//--------------------- .nv.info._Z10dotproductPiS_S_ii --------------------------
	.section	.nv.info._Z10dotproductPiS_S_ii,"",@"SHT_CUDA_INFO"
	.sectionflags	@""
	.align	4


	//----- nvinfo : EIATTR_CUDA_API_VERSION
	.align		4
        /*0000*/ 	.byte	0x04, 0x37
        /*0002*/ 	.short	(.L_9 - .L_8)
.L_8:
        /*0004*/ 	.word	0x00000082


	//----- nvinfo : EIATTR_KPARAM_INFO
	.align		4
.L_9:
        /*0008*/ 	.byte	0x04, 0x17
        /*000a*/ 	.short	(.L_11 - .L_10)
.L_10:
        /*000c*/ 	.word	0x00000000
        /*0010*/ 	.short	0x0004
        /*0012*/ 	.short	0x001c
        /*0014*/ 	.byte	0x00, 0xf0, 0x11, 0x00


	//----- nvinfo : EIATTR_KPARAM_INFO
	.align		4
.L_11:
        /*0018*/ 	.byte	0x04, 0x17
        /*001a*/ 	.short	(.L_13 - .L_12)
.L_12:
        /*001c*/ 	.word	0x00000000
        /*0020*/ 	.short	0x0003
        /*0022*/ 	.short	0x0018
        /*0024*/ 	.byte	0x00, 0xf0, 0x11, 0x00


	//----- nvinfo : EIATTR_KPARAM_INFO
	.align		4
.L_13:
        /*0028*/ 	.byte	0x04, 0x17
        /*002a*/ 	.short	(.L_15 - .L_14)
.L_14:
        /*002c*/ 	.word	0x00000000
        /*0030*/ 	.short	0x0002
        /*0032*/ 	.short	0x0010
        /*0034*/ 	.byte	0x00, 0xf5, 0x21, 0x00


	//----- nvinfo : EIATTR_KPARAM_INFO
	.align		4
.L_15:
        /*0038*/ 	.byte	0x04, 0x17
        /*003a*/ 	.short	(.L_17 - .L_16)
.L_16:
        /*003c*/ 	.word	0x00000000
        /*0040*/ 	.short	0x0001
        /*0042*/ 	.short	0x0008
        /*0044*/ 	.byte	0x00, 0xf5, 0x21, 0x00


	//----- nvinfo : EIATTR_KPARAM_INFO
	.align		4
.L_17:
        /*0048*/ 	.byte	0x04, 0x17
        /*004a*/ 	.short	(.L_19 - .L_18)
.L_18:
        /*004c*/ 	.word	0x00000000
        /*0050*/ 	.short	0x0000
        /*0052*/ 	.short	0x0000
        /*0054*/ 	.byte	0x00, 0xf5, 0x21, 0x00


	//----- nvinfo : EIATTR_SPARSE_MMA_MASK
	.align		4
.L_19:
        /*0058*/ 	.byte	0x03, 0x50
        /*005a*/ 	.short	0x0000


	//----- nvinfo : EIATTR_MAXREG_COUNT
	.align		4
        /*005c*/ 	.byte	0x03, 0x1b
        /*005e*/ 	.short	0x00ff


	//----- nvinfo : EIATTR_EXTERNS
	.align		4
        /*0060*/ 	.byte	0x04, 0x0f
        /*0062*/ 	.short	(.L_21 - .L_20)


	//   ....[0]....
	.align		4
.L_20:
        /*0064*/ 	.word	index@(vprintf)


	//----- nvinfo : EIATTR_MERCURY_ISA_VERSION
	.align		4
.L_21:
        /*0068*/ 	.byte	0x03, 0x5f
        /*006a*/ 	.short	0x0101


	//----- nvinfo : EIATTR_VRC_CTA_INIT_COUNT
	.align		4
        /*006c*/ 	.byte	0x02, 0x4a
	.zero		1
	.zero		1


	//----- nvinfo : EIATTR_SYSCALL_OFFSETS
	.align		4
        /*0070*/ 	.byte	0x04, 0x46
        /*0072*/ 	.short	(.L_23 - .L_22)


	//   ....[0]....
.L_22:
        /*0074*/ 	.word	0x000001d0


	//   ....[1]....
        /*0078*/ 	.word	0x000002e0


	//   ....[2]....
        /*007c*/ 	.word	0x00000370


	//----- nvinfo : EIATTR_EXIT_INSTR_OFFSETS
	.align		4
.L_23:
        /*0080*/ 	.byte	0x04, 0x1c
        /*0082*/ 	.short	(.L_25 - .L_24)


	//   ....[0]....
.L_24:
        /*0084*/ 	.word	0x000000b0


	//   ....[1]....
        /*0088*/ 	.word	0x00000380


	//----- nvinfo : EIATTR_CRS_STACK_SIZE
	.align		4
.L_25:
        /*008c*/ 	.byte	0x04, 0x1e
        /*008e*/ 	.short	(.L_27 - .L_26)
.L_26:
        /*0090*/ 	.word	0x00000000


	//----- nvinfo : EIATTR_CBANK_PARAM_SIZE
	.align		4
.L_27:
        /*0094*/ 	.byte	0x03, 0x19
        /*0096*/ 	.short	0x0020


	//----- nvinfo : EIATTR_PARAM_CBANK
	.align		4
        /*0098*/ 	.byte	0x04, 0x0a
        /*009a*/ 	.short	(.L_29 - .L_28)
	.align		4
.L_28:
        /*009c*/ 	.word	index@(.nv.constant0._Z10dotproductPiS_S_ii)
        /*00a0*/ 	.short	0x0380
        /*00a2*/ 	.short	0x0020


	//----- nvinfo : EIATTR_SW_WAR
	.align		4
.L_29:
        /*00a4*/ 	.byte	0x04, 0x36
        /*00a6*/ 	.short	(.L_31 - .L_30)
.L_30:
        /*00a8*/ 	.word	0x00000008
.L_31:


//--------------------- .nv.callgraph             --------------------------
	.section	.nv.callgraph,"",@"SHT_CUDA_CALLGRAPH"
	.align	4
	.sectionentsize	8
	.align		4
        /*0000*/ 	.word	0x00000000
	.align		4
        /*0004*/ 	.word	0xffffffff
	.align		4
        /*0008*/ 	.word	index@(_Z10dotproductPiS_S_ii)
	.align		4
        /*000c*/ 	.word	index@(vprintf)
	.align		4
        /*0010*/ 	.word	0x00000000
	.align		4
        /*0014*/ 	.word	0xfffffffe
	.align		4
        /*0018*/ 	.word	0x00000000
	.align		4
        /*001c*/ 	.word	0xfffffffd
	.align		4
        /*0020*/ 	.word	0x00000000
	.align		4
        /*0024*/ 	.word	0xfffffffc


//--------------------- .nv.constant4             --------------------------
	.section	.nv.constant4,"a",@progbits
	.align	8
	.align		8
.nv.constant4:
        /*0000*/ 	.dword	vprintf
	.align		8
        /*0008*/ 	.dword	$str
	.align		8
        /*0010*/ 	.dword	$str$1


//--------------------- .text._Z10dotproductPiS_S_ii --------------------------
	.section	.text._Z10dotproductPiS_S_ii,"ax",@progbits
	.align	128
        .global         _Z10dotproductPiS_S_ii
        .type           _Z10dotproductPiS_S_ii,@function
        .size           _Z10dotproductPiS_S_ii,(.L_x_4 - _Z10dotproductPiS_S_ii)
        .other          _Z10dotproductPiS_S_ii,@"STO_CUDA_ENTRY STV_DEFAULT"
_Z10dotproductPiS_S_ii:
.text._Z10dotproductPiS_S_ii:
[----:B------:R-:W0:Y:S01]  /*0000*/  LDC R1, c[0x0][0x37c] ;  /* 0x0000df00ff017b82 */ /* 0x000e220000000800 */
[----:B------:R-:W1:Y:S01]  /*0010*/  S2R R3, SR_TID.X ;  /* 0x0000000000037919 */ /* 0x000e620000002100 */
[----:B------:R-:W2:Y:S06]  /*0020*/  LDCU UR5, c[0x0][0x2fc] ;  /* 0x00005f80ff0577ac */ /* 0x000eac0008000800 */
[----:B------:R-:W1:Y:S01]  /*0030*/  S2UR UR6, SR_CTAID.X ;  /* 0x00000000000679c3 */ /* 0x000e620000002500 */
[----:B0-----:R-:W-:Y:S01]  /*0040*/  VIADD R1, R1, 0xfffffff8 ;  /* 0xfffffff801017836 */ /* 0x001fe20000000000 */
[----:B------:R-:W0:Y:S06]  /*0050*/  LDCU UR4, c[0x0][0x2f8] ;  /* 0x00005f00ff0477ac */ /* 0x000e2c0008000800 */
[----:B------:R-:W1:Y:S01]  /*0060*/  LDC R0, c[0x0][0x360] ;  /* 0x0000d800ff007b82 */ /* 0x000e620000000800 */
[----:B0-----:R-:W-:-:S05]  /*0070*/  IADD3 R2, P1, PT, R1, UR4, RZ ;  /* 0x0000000401027c10 */ /* 0x001fca000ff3e0ff */
[----:B--2---:R-:W-:Y:S02]  /*0080*/  IMAD.X R16, RZ, RZ, UR5, P1 ;  /* 0x00000005ff107e24 */ /* 0x004fe400088e06ff */
[----:B-1----:R-:W-:-:S05]  /*0090*/  IMAD R0, R0, UR6, R3 ;  /* 0x0000000600007c24 */ /* 0x002fca000f8e0203 */
[----:B------:R-:W-:-:S13]  /*00a0*/  ISETP.GT.AND P0, PT, R0, 0x1, PT ;  /* 0x000000010000780c */ /* 0x000fda0003f04270 */
[----:B------:R-:W-:Y:S05]  /*00b0*/  @P0 EXIT ;  /* 0x000000000000094d */ /* 0x000fea0003800000 */
[----:B------:R-:W0:Y:S01]  /*00c0*/  LDC.64 R6, c[0x0][0x380] ;  /* 0x0000e000ff067b82 */ /* 0x000e220000000a00 */
[----:B------:R-:W0:Y:S07]  /*00d0*/  LDCU.64 UR36, c[0x0][0x358] ;  /* 0x00006b00ff2477ac */ /* 0x000e2e0008000a00 */
[----:B------:R-:W1:Y:S08]  /*00e0*/  LDC.64 R8, c[0x0][0x388] ;  /* 0x0000e200ff087b82 */ /* 0x000e700000000a00 */
[----:B------:R-:W2:Y:S01]  /*00f0*/  LDC.64 R10, c[0x0][0x390] ;  /* 0x0000e400ff0a7b82 */ /* 0x000ea20000000a00 */
[----:B------:R-:W-:Y:S01]  /*0100*/  MOV R17, 0x0 ;  /* 0x0000000000117802 */ /* 0x000fe20000000f00 */
[----:B------:R-:W3:Y:S01]  /*0110*/  LDCU.64 UR4, c[0x4][0x8] ;  /* 0x01000100ff0477ac */ /* 0x000ee20008000a00 */
[----:B0-----:R0:W4:Y:S04]  /*0120*/  LDG.E R6, desc[UR36][R6.64] ;  /* 0x0000002406067981 */ /* 0x001128000c1e1900 */
[----:B-1----:R-:W4:Y:S01]  /*0130*/  LDG.E R9, desc[UR36][R8.64] ;  /* 0x0000002408097981 */ /* 0x002f22000c1e1900 */
[----:B------:R1:W1:Y:S01]  /*0140*/  LDC.64 R12, c[0x4][R17] ;  /* 0x01000000110c7b82 */ /* 0x0002620000000a00 */
[----:B0-----:R-:W-:Y:S01]  /*0150*/  IMAD.MOV.U32 R7, RZ, RZ, R16 ;  /* 0x000000ffff077224 */ /* 0x001fe200078e0010 */
[----:B---3--:R-:W-:Y:S01]  /*0160*/  MOV R4, UR4 ;  /* 0x0000000400047c02 */ /* 0x008fe20008000f00 */
[----:B------:R-:W-:-:S02]  /*0170*/  IMAD.U32 R5, RZ, RZ, UR5 ;  /* 0x00000005ff057e24 */ /* 0x000fc4000f8e00ff */
[----:B----4-:R-:W-:Y:S01]  /*0180*/  IMAD R18, R6, R9, RZ ;  /* 0x0000000906127224 */ /* 0x010fe200078e02ff */
[----:B------:R-:W-:-:S04]  /*0190*/  MOV R6, R2 ;  /* 0x0000000200067202 */ /* 0x000fc80000000f00 */
[----:B--2---:R0:W-:Y:S04]  /*01a0*/  STG.E desc[UR36][R10.64], R18 ;  /* 0x000000120a007986 */ /* 0x0041e8000c101924 */
[----:B-1----:R0:W-:Y:S02]  /*01b0*/  STL [R1], R18 ;  /* 0x0000001201007387 */ /* 0x0021e40000100800 */
[----:B------:R-:W-:-:S07]  /*01c0*/  LEPC R20, `(.L_x_0) ;  /* 0x000000001014794e */ /* 0x000fce0000000000 */
[----:B0-----:R-:W-:Y:S05]  /*01d0*/  CALL.ABS.NOINC R12 ;  /* 0x000000000c007343 */ /* 0x001fea0003c00000 */
.L_x_0:
[----:B------:R-:W0:Y:S01]  /*01e0*/  LDC.64 R6, c[0x0][0x380] ;  /* 0x0000e000ff067b82 */ /* 0x000e220000000a00 */
[----:B------:R-:W1:Y:S07]  /*01f0*/  LDCU.64 UR4, c[0x4][0x8] ;  /* 0x01000100ff0477ac */ /* 0x000e6e0008000a00 */
[----:B------:R-:W2:Y:S01]  /*0200*/  LDC.64 R10, c[0x0][0x388] ;  /* 0x0000e200ff0a7b82 */ /* 0x000ea20000000a00 */
[----:B0-----:R0:W3:Y:S04]  /*0210*/  LDG.E R0, desc[UR36][R6.64+0x4] ;  /* 0x0000042406007981 */ /* 0x0010e8000c1e1900 */
[----:B--2---:R-:W3:Y:S03]  /*0220*/  LDG.E R11, desc[UR36][R10.64+0x4] ;  /* 0x000004240a0b7981 */ /* 0x004ee6000c1e1900 */
[----:B------:R-:W2:Y:S01]  /*0230*/  LDC.64 R12, c[0x0][0x390] ;  /* 0x0000e400ff0c7b82 */ /* 0x000ea20000000a00 */
[----:B-1----:R-:W-:Y:S01]  /*0240*/  IMAD.U32 R4, RZ, RZ, UR4 ;  /* 0x00000004ff047e24 */ /* 0x002fe2000f8e00ff */
[----:B------:R-:W-:Y:S01]  /*0250*/  MOV R5, UR5 ;  /* 0x0000000500057c02 */ /* 0x000fe20008000f00 */
[----:B0-----:R-:W-:Y:S01]  /*0260*/  IMAD.MOV.U32 R6, RZ, RZ, R2 ;  /* 0x000000ffff067224 */ /* 0x001fe200078e0002 */
[----:B------:R-:W-:-:S04]  /*0270*/  MOV R7, R16 ;  /* 0x0000001000077202 */ /* 0x000fc80000000f00 */
[----:B------:R0:W1:Y:S01]  /*0280*/  LDC.64 R8, c[0x4][R17] ;  /* 0x0100000011087b82 */ /* 0x0000620000000a00 */
[----:B---3--:R-:W-:-:S05]  /*0290*/  IMAD R0, R0, R11, RZ ;  /* 0x0000000b00007224 */ /* 0x008fca00078e02ff */
[----:B--2---:R0:W-:Y:S01]  /*02a0*/  STG.E desc[UR36][R12.64+0x4], R0 ;  /* 0x000004000c007986 */ /* 0x0041e2000c101924 */
[----:B------:R-:W-:-:S03]  /*02b0*/  IADD3 R18, PT, PT, R18, R0, RZ ;  /* 0x0000000012127210 */ /* 0x000fc60007ffe0ff */
[----:B-1----:R0:W-:Y:S04]  /*02c0*/  STL [R1], R0 ;  /* 0x0000000001007387 */ /* 0x0021e80000100800 */
[----:B------:R-:W-:-:S07]  /*02d0*/  LEPC R20, `(.L_x_1) ;  /* 0x000000001014794e */ /* 0x000fce0000000000 */
[----:B0-----:R-:W-:Y:S05]  /*02e0*/  CALL.ABS.NOINC R8 ;  /* 0x0000000008007343 */ /* 0x001fea0003c00000 */
.L_x_1:
[----:B------:R0:W-:Y:S01]  /*02f0*/  STL [R1], R18 ;  /* 0x0000001201007387 */ /* 0x0001e20000100800 */
[----:B------:R0:W1:Y:S01]  /*0300*/  LDC.64 R8, c[0x4][R17] ;  /* 0x0100000011087b82 */ /* 0x0000620000000a00 */
[----:B------:R-:W2:Y:S01]  /*0310*/  LDCU.64 UR4, c[0x4][0x10] ;  /* 0x01000200ff0477ac */ /* 0x000ea20008000a00 */
[----:B------:R-:W-:Y:S01]  /*0320*/  IMAD.MOV.U32 R6, RZ, RZ, R2 ;  /* 0x000000ffff067224 */ /* 0x000fe200078e0002 */
[----:B------:R-:W-:Y:S01]  /*0330*/  MOV R7, R16 ;  /* 0x0000001000077202 */ /* 0x000fe20000000f00 */
[----:B--2---:R-:W-:Y:S01]  /*0340*/  IMAD.U32 R4, RZ, RZ, UR4 ;  /* 0x00000004ff047e24 */ /* 0x004fe2000f8e00ff */
[----:B0-----:R-:W-:-:S07]  /*0350*/  MOV R5, UR5 ;  /* 0x0000000500057c02 */ /* 0x001fce0008000f00 */
[----:B------:R-:W-:-:S07]  /*0360*/  LEPC R20, `(.L_x_2) ;  /* 0x000000001014794e */ /* 0x000fce0000000000 */
[----:B-1----:R-:W-:Y:S05]  /*0370*/  CALL.ABS.NOINC R8 ;  /* 0x0000000008007343 */ /* 0x002fea0003c00000 */
.L_x_2:
[----:B------:R-:W-:Y:S05]  /*0380*/  EXIT ;  /* 0x000000000000794d */ /* 0x000fea0003800000 */
.L_x_3:
[----:B------:R-:W-:-:S00]  /*0390*/  BRA `(.L_x_3) ;  /* 0xfffffffc00fc7947 */ /* 0x000fc0000383ffff */
[----:B------:R-:W-:-:S00]  /*03a0*/  NOP ;  /* 0x0000000000007918 */ /* 0x000fc00000000000 */
        /* <DEDUP_REMOVED lines=13> */
.L_x_4:


//--------------------- .nv.global.init           --------------------------
	.section	.nv.global.init,"aw",@progbits
.nv.global.init:
	.type		$str,@object
	.size		$str,($str$1 - $str)
$str:
        /*0000*/ 	.byte	0x6d, 0x61, 0x74, 0x72, 0x69, 0x78, 0x20, 0x70, 0x72, 0x6f, 0x64, 0x75, 0x63, 0x74, 0x73, 0x3a
        /*0010*/ 	.byte	0x25, 0x64, 0x0a, 0x00
	.type		$str$1,@object
	.size		$str$1,(.L_1 - $str$1)
$str$1:
        /*0014*/ 	.byte	0x64, 0x6f, 0x74, 0x20, 0x70, 0x72, 0x6f, 0x64, 0x75, 0x63, 0x74, 0x20, 0x69, 0x73, 0x3b, 0x20
        /*0024*/ 	.byte	0x25, 0x64, 0x0a, 0x00
.L_1:


//--------------------- .nv.shared.reserved.0     --------------------------
	.section	.nv.shared.reserved.0,"aw",@nobits
	.weak		__nv_reservedSMEM_offset_0_alias
	.size		__nv_reservedSMEM_offset_0_alias, 0, 64
	.other		__nv_reservedSMEM_offset_0_alias,@"STO_CUDA_RESERVED_SHARED STV_DEFAULT"
__nv_reservedSMEM_offset_0_alias:
	.zero		0
	.zero		64


//--------------------- .nv.constant0._Z10dotproductPiS_S_ii --------------------------
	.section	.nv.constant0._Z10dotproductPiS_S_ii,"a",@progbits
	.sectionflags	@""
	.align	4
.nv.constant0._Z10dotproductPiS_S_ii:
	.zero		928


//--------------------- SYMBOLS --------------------------

	.type		.nv.reservedSmem.offset0,@object
	.size		.nv.reservedSmem.offset0,0x4
	.type		vprintf,@function
